	.headerflags	@"EF_CUDA_TEXMODE_UNIFIED EF_CUDA_64BIT_ADDRESS EF_CUDA_ACCELERATORS EF_CUDA_SM90 EF_CUDA_VIRTUAL_SM(EF_CUDA_SM90)"
	.elftype	@"ET_EXEC"


//--------------------- .nv.info                  --------------------------
	.section	.nv.info,"",@"SHT_CUDA_INFO"
	.align	4


	//----- nvinfo : EIATTR_REGCOUNT
	.align		4
        /*0000*/ 	.byte	0x04, 0x2f
        /*0002*/ 	.short	(.L_1 - .L_0)
	.align		4
.L_0:
        /*0004*/ 	.word	index@(triton_poi_fused__unsafe_index_add_convolution_19)
        /*0008*/ 	.word	0x00000020


	//----- nvinfo : EIATTR_MIN_STACK_SIZE
	.align		4
.L_1:
        /*000c*/ 	.byte	0x04, 0x12
        /*000e*/ 	.short	(.L_3 - .L_2)
	.align		4
.L_2:
        /*0010*/ 	.word	index@(triton_poi_fused__unsafe_index_add_convolution_19)
        /*0014*/ 	.word	0x00000000


	//----- nvinfo : EIATTR_FRAME_SIZE
	.align		4
.L_3:
        /*0018*/ 	.byte	0x04, 0x11
        /*001a*/ 	.short	(.L_5 - .L_4)
	.align		4
.L_4:
        /*001c*/ 	.word	index@(triton_poi_fused__unsafe_index_add_convolution_19)
        /*0020*/ 	.word	0x00000000


	//----- nvinfo : EIATTR_MIN_STACK_SIZE
	.align		4
.L_5:
        /*0024*/ 	.byte	0x04, 0x12
        /*0026*/ 	.short	(.L_7 - .L_6)
	.align		4
.L_6:
        /*0028*/ 	.word	index@(triton_poi_fused__unsafe_index_add_convolution_19)
        /*002c*/ 	.word	0x00000000
.L_7:


//--------------------- .nv.info.triton_poi_fused__unsafe_index_add_convolution_19 --------------------------
	.section	.nv.info.triton_poi_fused__unsafe_index_add_convolution_19,"",@"SHT_CUDA_INFO"
	.sectionflags	@""
	.align	4


	//----- nvinfo : EIATTR_CUDA_API_VERSION
	.align		4
        /*0000*/ 	.byte	0x04, 0x37
        /*0002*/ 	.short	(.L_9 - .L_8)
.L_8:
        /*0004*/ 	.word	0x0000007c


	//----- nvinfo : EIATTR_KPARAM_INFO
	.align		4
.L_9:
        /*0008*/ 	.byte	0x04, 0x17
        /*000a*/ 	.short	(.L_11 - .L_10)
.L_10:
        /*000c*/ 	.word	0x00000000
        /*0010*/ 	.short	0x0004
        /*0012*/ 	.short	0x0020
        /*0014*/ 	.byte	0x00, 0xf0, 0x11, 0x00


	//----- nvinfo : EIATTR_KPARAM_INFO
	.align		4
.L_11:
        /*0018*/ 	.byte	0x04, 0x17
        /*001a*/ 	.short	(.L_13 - .L_12)
.L_12:
        /*001c*/ 	.word	0x00000000
        /*0020*/ 	.short	0x0003
        /*0022*/ 	.short	0x0018
        /*0024*/ 	.byte	0x00, 0xf4, 0x21, 0x00


	//----- nvinfo : EIATTR_KPARAM_INFO
	.align		4
.L_13:
        /*0028*/ 	.byte	0x04, 0x17
        /*002a*/ 	.short	(.L_15 - .L_14)
.L_14:
        /*002c*/ 	.word	0x00000000
        /*0030*/ 	.short	0x0002
        /*0032*/ 	.short	0x0010
        /*0034*/ 	.byte	0x00, 0xf4, 0x21, 0x00


	//----- nvinfo : EIATTR_KPARAM_INFO
	.align		4
.L_15:
        /*0038*/ 	.byte	0x04, 0x17
        /*003a*/ 	.short	(.L_17 - .L_16)
.L_16:
        /*003c*/ 	.word	0x00000000
        /*0040*/ 	.short	0x0001
        /*0042*/ 	.short	0x0008
        /*0044*/ 	.byte	0x00, 0xf4, 0x21, 0x00


	//----- nvinfo : EIATTR_KPARAM_INFO
	.align		4
.L_17:
        /*0048*/ 	.byte	0x04, 0x17
        /*004a*/ 	.short	(.L_19 - .L_18)
.L_18:
        /*004c*/ 	.word	0x00000000
        /*0050*/ 	.short	0x0000
        /*0052*/ 	.short	0x0000
        /*0054*/ 	.byte	0x00, 0xf4, 0x21, 0x00


	//----- nvinfo : EIATTR_SPARSE_MMA_MASK
	.align		4
.L_19:
        /*0058*/ 	.byte	0x03, 0x50
        /*005a*/ 	.short	0x0000


	//----- nvinfo : EIATTR_MAXREG_COUNT
	.align		4
        /*005c*/ 	.byte	0x03, 0x1b
        /*005e*/ 	.short	0x00ff


	//----- nvinfo : EIATTR_EXIT_INSTR_OFFSETS
	.align		4
        /*0060*/ 	.byte	0x04, 0x1c
        /*0062*/ 	.short	(.L_21 - .L_20)


	//   ....[0]....
.L_20:
        /*0064*/ 	.word	0x00000880


	//----- nvinfo : EIATTR_REQNTID
	.align		4
.L_21:
        /*0068*/ 	.byte	0x04, 0x10
        /*006a*/ 	.short	(.L_23 - .L_22)
.L_22:
        /*006c*/ 	.word	0x00000080
        /*0070*/ 	.word	0x00000001
        /*0074*/ 	.word	0x00000001


	//----- nvinfo : EIATTR_CBANK_PARAM_SIZE
	.align		4
.L_23:
        /*0078*/ 	.byte	0x03, 0x19
        /*007a*/ 	.short	0x0024


	//----- nvinfo : EIATTR_PARAM_CBANK
	.align		4
        /*007c*/ 	.byte	0x04, 0x0a
        /*007e*/ 	.short	(.L_25 - .L_24)
	.align		4
.L_24:
        /*0080*/ 	.word	index@(.nv.constant0.triton_poi_fused__unsafe_index_add_convolution_19)
        /*0084*/ 	.short	0x0210
        /*0086*/ 	.short	0x0024


	//----- nvinfo : EIATTR_SW_WAR
	.align		4
.L_25:
        /*0088*/ 	.byte	0x04, 0x36
        /*008a*/ 	.short	(.L_27 - .L_26)
.L_26:
        /*008c*/ 	.word	0x00000008
.L_27:


//--------------------- .nv.callgraph             --------------------------
	.section	.nv.callgraph,"",@"SHT_CUDA_CALLGRAPH"
	.align	4
	.sectionentsize	8
	.align		4
        /*0000*/ 	.word	0x00000000
	.align		4
        /*0004*/ 	.word	0xffffffff
	.align		4
        /*0008*/ 	.word	0x00000000
	.align		4
        /*000c*/ 	.word	0xfffffffe
	.align		4
        /*0010*/ 	.word	0x00000000
	.align		4
        /*0014*/ 	.word	0xfffffffd
	.align		4
        /*0018*/ 	.word	0x00000000
	.align		4
        /*001c*/ 	.word	0xfffffffc


//--------------------- .text.triton_poi_fused__unsafe_index_add_convolution_19 --------------------------
	.section	.text.triton_poi_fused__unsafe_index_add_convolution_19,"ax",@progbits
	.align	128
        .global         triton_poi_fused__unsafe_index_add_convolution_19
        .type           triton_poi_fused__unsafe_index_add_convolution_19,@function
        .size           triton_poi_fused__unsafe_index_add_convolution_19,(.L_x_1 - triton_poi_fused__unsafe_index_add_convolution_19)
        .other          triton_poi_fused__unsafe_index_add_convolution_19,@"STO_CUDA_ENTRY STV_DEFAULT"
triton_poi_fused__unsafe_index_add_convolution_19:
.text.triton_poi_fused__unsafe_index_add_convolution_19:
[----:B------:R-:W-:Y:S01]  /*0000*/  LDC R1, c[0x0][0x28] ;  /* 0x00000a00ff017b82 */ /* 0x000fe20000000800 */
[----:B------:R-:W1:Y:S07]  /*0010*/  S2R R0, SR_TID.X ;  /* 0x0000000000007919 */ /* 0x000e6e0000002100 */
[----:B------:R-:W2:Y:S01]  /*0020*/  LDC.64 R8, c[0x0][0x218] ;  /* 0x00008600ff087b82 */ /* 0x000ea20000000a00 */
[----:B------:R-:W-:Y:S01]  /*0030*/  ULDC.64 UR4, c[0x0][0x208] ;  /* 0x0000820000047ab9 */ /* 0x000fe20000000a00 */
[----:B------:R-:W-:Y:S01]  /*0040*/  ULDC.64 UR6, c[0x0][0x220] ;  /* 0x0000880000067ab9 */ /* 0x000fe20000000a00 */
[----:B------:R-:W3:Y:S05]  /*0050*/  S2R R3, SR_CTAID.X ;  /* 0x0000000000037919 */ /* 0x000eea0000002500 */
[----:B------:R-:W4:Y:S01]  /*0060*/  LDC.64 R24, c[0x0][0x210] ;  /* 0x00008400ff187b82 */ /* 0x000f220000000a00 */
[----:B-1----:R-:W-:Y:S01]  /*0070*/  IMAD.SHL.U32 R0, R0, 0x4, RZ ;  /* 0x0000000400007824 */ /* 0x002fe200078e00ff */
[----:B---3--:R-:W-:-:S04]  /*0080*/  SHF.R.S32.HI R17, RZ, 0x15, R3 ;  /* 0x00000015ff117819 */ /* 0x008fc80000011403 */
[----:B------:R-:W-:Y:S02]  /*0090*/  LOP3.LUT R0, R0, 0x1fc, RZ, 0xc0, !PT ;  /* 0x000001fc00007812 */ /* 0x000fe400078ec0ff */
[----:B------:R-:W-:-:S03]  /*00a0*/  SGXT R17, R17, 0x1 ;  /* 0x000000011111781a */ /* 0x000fc60000000200 */
[----:B------:R-:W-:-:S04]  /*00b0*/  IMAD R2, R3, 0x400, R0 ;  /* 0x0000040003027824 */ /* 0x000fc800078e0200 */
[----:B------:R-:W-:Y:S01]  /*00c0*/  VIADD R12, R2, 0x200 ;  /* 0x00000200020c7836 */ /* 0x000fe20000000000 */
[----:B------:R-:W-:-:S04]  /*00d0*/  SHF.R.S32.HI R3, RZ, 0x1f, R2 ;  /* 0x0000001fff037819 */ /* 0x000fc80000011402 */
[----:B------:R-:W-:Y:S02]  /*00e0*/  LEA.HI R3, R3, R2, RZ, 0x4 ;  /* 0x0000000203037211 */ /* 0x000fe400078f20ff */
[----:B------:R-:W-:Y:S02]  /*00f0*/  LEA.HI R4, R17, R12, RZ, 0x4 ;  /* 0x0000000c11047211 */ /* 0x000fe400078f20ff */
[----:B------:R-:W-:Y:S02]  /*0100*/  SHF.R.S32.HI R0, RZ, 0x4, R3 ;  /* 0x00000004ff007819 */ /* 0x000fe40000011403 */
[----:B------:R-:W-:Y:S02]  /*0110*/  SHF.R.S32.HI R4, RZ, 0x4, R4 ;  /* 0x00000004ff047819 */ /* 0x000fe40000011404 */
[----:B------:R-:W-:Y:S02]  /*0120*/  LEA.HI R5, R0, R0, RZ, 0x4 ;  /* 0x0000000000057211 */ /* 0x000fe400078f20ff */
[----:B------:R-:W-:-:S02]  /*0130*/  LEA.HI R6, R4, R4, RZ, 0x4 ;  /* 0x0000000404067211 */ /* 0x000fc400078f20ff */
[----:B------:R-:W-:Y:S02]  /*0140*/  LOP3.LUT R5, R5, 0xfffffff0, RZ, 0xc0, !PT ;  /* 0xfffffff005057812 */ /* 0x000fe400078ec0ff */
[----:B------:R-:W-:Y:S02]  /*0150*/  LOP3.LUT R7, R6, 0xfffffff0, RZ, 0xc0, !PT ;  /* 0xfffffff006077812 */ /* 0x000fe400078ec0ff */
[----:B------:R-:W-:Y:S01]  /*0160*/  LOP3.LUT R3, R3, 0xfffffff0, RZ, 0xc0, !PT ;  /* 0xfffffff003037812 */ /* 0x000fe200078ec0ff */
[----:B------:R-:W-:Y:S02]  /*0170*/  IMAD.IADD R5, R0, 0x1, -R5 ;  /* 0x0000000100057824 */ /* 0x000fe400078e0a05 */
[----:B------:R-:W-:Y:S02]  /*0180*/  IMAD.IADD R7, R4, 0x1, -R7 ;  /* 0x0000000104077824 */ /* 0x000fe400078e0a07 */
[----:B--2---:R-:W-:-:S04]  /*0190*/  IMAD.WIDE R14, R5, 0x8, R8 ;  /* 0x00000008050e7825 */ /* 0x004fc800078e0208 */
[----:B------:R-:W-:Y:S02]  /*01a0*/  IMAD.WIDE R18, R7, 0x8, R8 ;  /* 0x0000000807127825 */ /* 0x000fe400078e0208 */
[----:B------:R-:W2:Y:S02]  /*01b0*/  LDG.E.EL.64 R14, desc[UR4][R14.64] ;  /* 0x000000040e0e7981 */ /* 0x000ea4000c2e1b00 */
[C---:B------:R-:W-:Y:S02]  /*01c0*/  IMAD.IADD R3, R2.reuse, 0x1, -R3 ;  /* 0x0000000102037824 */ /* 0x040fe400078e0a03 */
[----:B------:R-:W-:Y:S01]  /*01d0*/  VIADD R0, R2, 0x2 ;  /* 0x0000000202007836 */ /* 0x000fe20000000000 */
[----:B------:R-:W3:Y:S01]  /*01e0*/  LDG.E.EL.64 R18, desc[UR4][R18.64] ;  /* 0x0000000412127981 */ /* 0x000ee2000c2e1b00 */
[----:B------:R-:W-:-:S03]  /*01f0*/  IMAD.WIDE R4, R3, 0x8, R8 ;  /* 0x0000000803047825 */ /* 0x000fc600078e0208 */
[----:B------:R-:W-:-:S03]  /*0200*/  LEA.HI R3, R17, R0, RZ, 0x4 ;  /* 0x0000000011037211 */ /* 0x000fc600078f20ff */
[----:B------:R-:W5:Y:S01]  /*0210*/  LDG.E.EL.128 R4, desc[UR4][R4.64] ;  /* 0x0000000404047981 */ /* 0x000f62000c2e1d00 */
[----:B------:R-:W-:-:S05]  /*0220*/  LOP3.LUT R3, R3, 0xfffffff0, RZ, 0xc0, !PT ;  /* 0xfffffff003037812 */ /* 0x000fca00078ec0ff */
[----:B------:R-:W-:-:S04]  /*0230*/  IMAD.IADD R3, R0, 0x1, -R3 ;  /* 0x0000000100037824 */ /* 0x000fc800078e0a03 */
[----:B------:R-:W-:-:S06]  /*0240*/  IMAD.WIDE R8, R3, 0x8, R8 ;  /* 0x0000000803087825 */ /* 0x000fcc00078e0208 */
[----:B------:R-:W5:Y:S01]  /*0250*/  LDG.E.EL.128 R8, desc[UR4][R8.64] ;  /* 0x0000000408087981 */ /* 0x000f62000c2e1d00 */
[----:B------:R-:W-:-:S04]  /*0260*/  LEA.HI R27, R17, R2, RZ, 0x8 ;  /* 0x00000002111b7211 */ /* 0x000fc800078f40ff */
[----:B------:R-:W-:-:S04]  /*0270*/  SHF.R.S32.HI R27, RZ, 0x8, R27 ;  /* 0x00000008ff1b7819 */ /* 0x000fc8000001141b */
[----:B------:R-:W-:-:S04]  /*0280*/  LEA.HI R26, R27, R27, RZ, 0x8 ;  /* 0x0000001b1b1a7211 */ /* 0x000fc800078f40ff */
[----:B------:R-:W-:-:S05]  /*0290*/  LOP3.LUT R26, R26, 0xffffff00, RZ, 0xc0, !PT ;  /* 0xffffff001a1a7812 */ /* 0x000fca00078ec0ff */
[C---:B------:R-:W-:Y:S02]  /*02a0*/  IMAD.IADD R26, R27.reuse, 0x1, -R26 ;  /* 0x000000011b1a7824 */ /* 0x040fe400078e0a1a */
[----:B------:R-:W-:Y:S02]  /*02b0*/  IMAD.SHL.U32 R27, R27, 0x40, RZ ;  /* 0x000000401b1b7824 */ /* 0x000fe400078e00ff */
[----:B----4-:R-:W-:Y:S01]  /*02c0*/  IMAD.WIDE R24, R2, 0x4, R24 ;  /* 0x0000000402187825 */ /* 0x010fe200078e0218 */
[----:B--2---:R-:W-:-:S04]  /*02d0*/  SHF.R.U32.HI R3, RZ, 0x1c, R15 ;  /* 0x0000001cff037819 */ /* 0x004fc8000001160f */
[----:B------:R-:W-:Y:S02]  /*02e0*/  LOP3.LUT R3, R3, 0x8, RZ, 0xc0, !PT ;  /* 0x0000000803037812 */ /* 0x000fe400078ec0ff */
[----:B---3--:R-:W-:Y:S02]  /*02f0*/  SHF.R.U32.HI R13, RZ, 0x1c, R19 ;  /* 0x0000001cff0d7819 */ /* 0x008fe40000011613 */
[----:B------:R-:W-:Y:S02]  /*0300*/  IADD3 R16, P0, R14, R3, RZ ;  /* 0x000000030e107210 */ /* 0x000fe40007f1e0ff */
[----:B------:R-:W-:Y:S02]  /*0310*/  LOP3.LUT R13, R13, 0x8, RZ, 0xc0, !PT ;  /* 0x000000080d0d7812 */ /* 0x000fe400078ec0ff */
[----:B-----5:R-:W-:Y:S01]  /*0320*/  SHF.R.U32.HI R21, RZ, 0x1a, R5 ;  /* 0x0000001aff157819 */ /* 0x020fe20000011605 */
[----:B------:R-:W-:Y:S01]  /*0330*/  IMAD.X R3, RZ, RZ, R15, P0 ;  /* 0x000000ffff037224 */ /* 0x000fe200000e060f */
[----:B------:R-:W-:-:S02]  /*0340*/  IADD3 R13, P1, R18, R13, RZ ;  /* 0x0000000d120d7210 */ /* 0x000fc40007f3e0ff */
[----:B------:R-:W-:Y:S02]  /*0350*/  LEA R14, P2, R4, UR6, 0x2 ;  /* 0x00000006040e7c11 */ /* 0x000fe4000f8410ff */
[C---:B------:R-:W-:Y:S01]  /*0360*/  SHF.L.U64.HI R0, R16.reuse, 0x5, R3 ;  /* 0x0000000510007819 */ /* 0x040fe20000010203 */
[----:B------:R-:W-:Y:S01]  /*0370*/  IMAD.SHL.U32 R16, R16, 0x20, RZ ;  /* 0x0000002010107824 */ /* 0x000fe200078e00ff */
[----:B------:R-:W-:Y:S01]  /*0380*/  LOP3.LUT R21, R21, 0x20, RZ, 0xc0, !PT ;  /* 0x0000002015157812 */ /* 0x000fe200078ec0ff */
[----:B------:R-:W-:Y:S01]  /*0390*/  IMAD.X R18, RZ, RZ, R19, P1 ;  /* 0x000000ffff127224 */ /* 0x000fe200008e0613 */
[----:B------:R-:W-:Y:S02]  /*03a0*/  SHF.R.U32.HI R20, RZ, 0x1a, R7 ;  /* 0x0000001aff147819 */ /* 0x000fe40000011607 */
[----:B------:R-:W-:Y:S01]  /*03b0*/  LEA.HI.X R15, R4, UR7, R5, 0x2, P2 ;  /* 0x00000007040f7c11 */ /* 0x000fe200090f1405 */
[----:B------:R-:W-:Y:S01]  /*03c0*/  IMAD.SHL.U32 R5, R13, 0x20, RZ ;  /* 0x000000200d057824 */ /* 0x000fe200078e00ff */
[----:B------:R-:W-:-:S02]  /*03d0*/  LEA R19, P0, R6, UR6, 0x2 ;  /* 0x0000000606137c11 */ /* 0x000fc4000f8010ff */
[-C--:B------:R-:W-:Y:S02]  /*03e0*/  IADD3 R28, P2, P3, R16, R14.reuse, R21 ;  /* 0x0000000e101c7210 */ /* 0x080fe40007b5e015 */
[----:B------:R-:W-:Y:S02]  /*03f0*/  LOP3.LUT R20, R20, 0x20, RZ, 0xc0, !PT ;  /* 0x0000002014147812 */ /* 0x000fe400078ec0ff */
[----:B------:R-:W-:Y:S02]  /*0400*/  SHF.L.U64.HI R3, R13, 0x5, R18 ;  /* 0x000000050d037819 */ /* 0x000fe40000010212 */
[----:B------:R-:W-:Y:S02]  /*0410*/  LEA.HI.X R13, R6, UR7, R7, 0x2, P0 ;  /* 0x00000007060d7c11 */ /* 0x000fe400080f1407 */
[----:B------:R-:W-:Y:S02]  /*0420*/  IADD3 R6, P6, P5, R5, R14, R21 ;  /* 0x0000000e05067210 */ /* 0x000fe40007dde015 */
[----:B------:R-:W-:-:S02]  /*0430*/  LEA.HI R4, R17, R12, RZ, 0x8 ;  /* 0x0000000c11047211 */ /* 0x000fc400078f40ff */
[----:B------:R-:W-:Y:S02]  /*0440*/  IADD3.X R29, R0, R15, RZ, P2, P3 ;  /* 0x0000000f001d7210 */ /* 0x000fe400017e64ff */
[-CC-:B------:R-:W-:Y:S02]  /*0450*/  IADD3 R14, P0, P1, R16, R19.reuse, R20.reuse ;  /* 0x00000013100e7210 */ /* 0x180fe4000791e014 */
[----:B------:R-:W-:Y:S01]  /*0460*/  IADD3 R12, P2, P3, R5, R19, R20 ;  /* 0x00000013050c7210 */ /* 0x000fe20007b5e014 */
[----:B------:R-:W-:Y:S01]  /*0470*/  IMAD.WIDE R28, R27, 0x4, R28 ;  /* 0x000000041b1c7825 */ /* 0x000fe200078e021c */
[----:B------:R-:W-:Y:S01]  /*0480*/  SHF.R.U32.HI R19, RZ, 0x1a, R9 ;  /* 0x0000001aff137819 */ /* 0x000fe20000011609 */
[----:B------:R-:W1:Y:S01]  /*0490*/  LDC.64 R20, c[0x0][0x228] ;  /* 0x00008a00ff147b82 */ /* 0x000e620000000a00 */
[----:B------:R-:W-:Y:S02]  /*04a0*/  LEA R18, P4, R8, UR6, 0x2 ;  /* 0x0000000608127c11 */ /* 0x000fe4000f8810ff */
[----:B------:R-:W-:-:S02]  /*04b0*/  SHF.R.U32.HI R17, RZ, 0x1a, R11 ;  /* 0x0000001aff117819 */ /* 0x000fc4000001160b */
[----:B------:R-:W-:Y:S02]  /*04c0*/  LOP3.LUT R19, R19, 0x20, RZ, 0xc0, !PT ;  /* 0x0000002013137812 */ /* 0x000fe400078ec0ff */
[----:B------:R-:W-:Y:S02]  /*04d0*/  IADD3.X R7, R3, R15, RZ, P6, P5 ;  /* 0x0000000f03077210 */ /* 0x000fe400037ea4ff */
[----:B------:R-:W-:Y:S02]  /*04e0*/  LEA.HI.X R9, R8, UR7, R9, 0x2, P4 ;  /* 0x0000000708097c11 */ /* 0x000fe4000a0f1409 */
[----:B------:R-:W-:Y:S02]  /*04f0*/  IADD3.X R15, R0, R13, RZ, P0, P1 ;  /* 0x0000000d000f7210 */ /* 0x000fe400007e24ff */
[----:B------:R-:W-:Y:S02]  /*0500*/  LEA R8, P4, R10, UR6, 0x2 ;  /* 0x000000060a087c11 */ /* 0x000fe4000f8810ff */
[----:B------:R-:W-:-:S02]  /*0510*/  LOP3.LUT R17, R17, 0x20, RZ, 0xc0, !PT ;  /* 0x0000002011117812 */ /* 0x000fc400078ec0ff */
[C---:B------:R-:W-:Y:S02]  /*0520*/  IADD3 R22, P6, P5, R16.reuse, R18, R19 ;  /* 0x0000001210167210 */ /* 0x040fe40007dde013 */
[----:B------:R-:W-:Y:S01]  /*0530*/  SHF.R.S32.HI R4, RZ, 0x8, R4 ;  /* 0x00000008ff047819 */ /* 0x000fe20000011404 */
[----:B------:R-:W-:Y:S01]  /*0540*/  IMAD.WIDE R14, R27, 0x4, R14 ;  /* 0x000000041b0e7825 */ /* 0x000fe200078e020e */
[----:B------:R-:W-:Y:S02]  /*0550*/  IADD3.X R13, R3, R13, RZ, P2, P3 ;  /* 0x0000000d030d7210 */ /* 0x000fe400017e64ff */
[-CC-:B------:R-:W-:Y:S02]  /*0560*/  IADD3 R16, P2, P3, R16, R8.reuse, R17.reuse ;  /* 0x0000000810107210 */ /* 0x180fe40007b5e011 */
[----:B------:R-:W-:Y:S02]  /*0570*/  IADD3.X R23, R0, R9, RZ, P6, P5 ;  /* 0x0000000900177210 */ /* 0x000fe400037ea4ff */
[----:B------:R-:W-:-:S02]  /*0580*/  IADD3 R8, P5, P6, R5, R8, R17 ;  /* 0x0000000805087210 */ /* 0x000fc40007ebe011 */
[----:B------:R-:W-:Y:S02]  /*0590*/  LEA.HI R17, R4, R4, RZ, 0x8 ;  /* 0x0000000404117211 */ /* 0x000fe400078f40ff */
[----:B------:R-:W-:Y:S02]  /*05a0*/  LEA.HI.X R11, R10, UR7, R11, 0x2, P4 ;  /* 0x000000070a0b7c11 */ /* 0x000fe4000a0f140b */
[----:B------:R-:W-:Y:S01]  /*05b0*/  IADD3 R18, P1, P0, R5, R18, R19 ;  /* 0x0000001205127210 */ /* 0x000fe2000783e013 */
[----:B------:R2:W3:Y:S03]  /*05c0*/  LDG.E.EL R10, desc[UR4][R14.64] ;  /* 0x000000040e0a7981 */ /* 0x0004e6000c2e1900 */
[C---:B------:R-:W-:Y:S01]  /*05d0*/  IADD3.X R19, R3.reuse, R9, RZ, P1, P0 ;  /* 0x0000000903137210 */ /* 0x040fe20000fe04ff */
[----:B------:R1:W4:Y:S01]  /*05e0*/  LDG.E.EL R5, desc[UR4][R28.64] ;  /* 0x000000041c057981 */ /* 0x000322000c2e1900 */
[----:B------:R-:W-:-:S02]  /*05f0*/  IADD3.X R9, R3, R11, RZ, P5, P6 ;  /* 0x0000000b03097210 */ /* 0x000fc40002fec4ff */
[----:B--2---:R-:W-:Y:S02]  /*0600*/  LOP3.LUT R15, R17, 0xffffff00, RZ, 0xc0, !PT ;  /* 0xffffff00110f7812 */ /* 0x004fe400078ec0ff */
[----:B------:R-:W-:-:S03]  /*0610*/  IADD3.X R17, R0, R11, RZ, P2, P3 ;  /* 0x0000000b00117210 */ /* 0x000fc600017e64ff */
[C---:B------:R-:W-:Y:S02]  /*0620*/  IMAD.IADD R11, R4.reuse, 0x1, -R15 ;  /* 0x00000001040b7824 */ /* 0x040fe400078e0a0f */
[----:B------:R-:W-:Y:S02]  /*0630*/  IMAD.SHL.U32 R4, R4, 0x40, RZ ;  /* 0x0000004004047824 */ /* 0x000fe400078e00ff */
[----:B-1----:R-:W-:-:S04]  /*0640*/  IMAD.WIDE R28, R26, 0x4, R20 ;  /* 0x000000041a1c7825 */ /* 0x002fc800078e0214 */
[----:B------:R-:W-:Y:S01]  /*0650*/  IMAD.WIDE R14, R11, 0x4, R20 ;  /* 0x000000040b0e7825 */ /* 0x000fe200078e0214 */
[----:B------:R-:W2:Y:S03]  /*0660*/  LDG.E.EL R0, desc[UR4][R28.64] ;  /* 0x000000041c007981 */ /* 0x000ea6000c2e1900 */
[C---:B------:R-:W-:Y:S02]  /*0670*/  IMAD.WIDE R2, R27.reuse, 0x4, R22 ;  /* 0x000000041b027825 */ /* 0x040fe400078e0216 */
[----:B------:R-:W2:Y:S02]  /*0680*/  LDG.E.128 R20, desc[UR4][R24.64] ;  /* 0x0000000418147981 */ /* 0x000ea4000c1e1d00 */
[----:B------:R-:W-:Y:S02]  /*0690*/  IMAD.WIDE R16, R27, 0x4, R16 ;  /* 0x000000041b107825 */ /* 0x000fe400078e0210 */
[----:B------:R-:W5:Y:S02]  /*06a0*/  LDG.E.EL R2, desc[UR4][R2.64] ;  /* 0x0000000402027981 */ /* 0x000f64000c2e1900 */
[----:B------:R-:W-:-:S02]  /*06b0*/  IMAD.WIDE R6, R4, 0x4, R6 ;  /* 0x0000000404067825 */ /* 0x000fc400078e0206 */
[----:B------:R-:W3:Y:S02]  /*06c0*/  LDG.E.EL R16, desc[UR4][R16.64] ;  /* 0x0000000410107981 */ /* 0x000ee4000c2e1900 */
[C---:B------:R-:W-:Y:S02]  /*06d0*/  IMAD.WIDE R26, R4.reuse, 0x4, R12 ;  /* 0x00000004041a7825 */ /* 0x040fe400078e020c */
[----:B------:R5:W4:Y:S02]  /*06e0*/  LDG.E.EL R11, desc[UR4][R6.64] ;  /* 0x00000004060b7981 */ /* 0x000b24000c2e1900 */
[C---:B------:R-:W-:Y:S02]  /*06f0*/  IMAD.WIDE R18, R4.reuse, 0x4, R18 ;  /* 0x0000000404127825 */ /* 0x040fe400078e0212 */
[----:B------:R-:W4:Y:S02]  /*0700*/  LDG.E.EL R26, desc[UR4][R26.64] ;  /* 0x000000041a1a7981 */ /* 0x000f24000c2e1900 */
[----:B------:R-:W-:-:S02]  /*0710*/  IMAD.WIDE R8, R4, 0x4, R8 ;  /* 0x0000000404087825 */ /* 0x000fc400078e0208 */
[----:B------:R-:W4:Y:S04]  /*0720*/  LDG.E.EL R4, desc[UR4][R14.64] ;  /* 0x000000040e047981 */ /* 0x000f28000c2e1900 */
[----:B------:R-:W4:Y:S04]  /*0730*/  LDG.E.EL R18, desc[UR4][R18.64] ;  /* 0x0000000412127981 */ /* 0x000f28000c2e1900 */
[----:B------:R-:W4:Y:S04]  /*0740*/  LDG.E.EL R8, desc[UR4][R8.64] ;  /* 0x0000000408087981 */ /* 0x000f28000c2e1900 */
[----:B------:R-:W4:Y:S01]  /*0750*/  LDG.E.128 R12, desc[UR4][R24.64+0x800] ;  /* 0x00080004180c7981 */ /* 0x000f22000c1e1d00 */
[--C-:B--2---:R-:W-:Y:S01]  /*0760*/  FADD R20, R20, R0.reuse ;  /* 0x0000000014147221 */ /* 0x104fe20000000000 */
[--C-:B------:R-:W-:Y:S01]  /*0770*/  FADD R23, R23, R0.reuse ;  /* 0x0000000017177221 */ /* 0x100fe20000000000 */
[--C-:B------:R-:W-:Y:S01]  /*0780*/  FADD R21, R21, R0.reuse ;  /* 0x0000000015157221 */ /* 0x100fe20000000000 */
[----:B------:R-:W-:-:S04]  /*0790*/  FADD R29, R22, R0 ;  /* 0x00000000161d7221 */ /* 0x000fc80000000000 */
[----:B-----5:R-:W-:Y:S01]  /*07a0*/  FADD R6, R2, R29 ;  /* 0x0000001d02067221 */ /* 0x020fe20000000000 */
[----:B---3--:R-:W-:Y:S01]  /*07b0*/  FADD R7, R16, R23 ;  /* 0x0000001710077221 */ /* 0x008fe20000000000 */
[--C-:B----4-:R-:W-:Y:S01]  /*07c0*/  FADD R12, R12, R4.reuse ;  /* 0x000000040c0c7221 */ /* 0x110fe20000000000 */
[--C-:B------:R-:W-:Y:S01]  /*07d0*/  FADD R13, R13, R4.reuse ;  /* 0x000000040d0d7221 */ /* 0x100fe20000000000 */
[--C-:B------:R-:W-:Y:S01]  /*07e0*/  FADD R3, R14, R4.reuse ;  /* 0x000000040e037221 */ /* 0x100fe20000000000 */
[----:B------:R-:W-:Y:S01]  /*07f0*/  FADD R15, R15, R4 ;  /* 0x000000040f0f7221 */ /* 0x000fe20000000000 */
[----:B------:R-:W-:Y:S01]  /*0800*/  FADD R4, R5, R20 ;  /* 0x0000001405047221 */ /* 0x000fe20000000000 */
[----:B------:R-:W-:Y:S01]  /*0810*/  FADD R5, R10, R21 ;  /* 0x000000150a057221 */ /* 0x000fe20000000000 */
[----:B------:R-:W-:Y:S01]  /*0820*/  FADD R16, R11, R12 ;  /* 0x0000000c0b107221 */ /* 0x000fe20000000000 */
[----:B------:R-:W-:Y:S01]  /*0830*/  FADD R17, R26, R13 ;  /* 0x0000000d1a117221 */ /* 0x000fe20000000000 */
[----:B------:R-:W-:Y:S01]  /*0840*/  FADD R18, R18, R3 ;  /* 0x0000000312127221 */ /* 0x000fe20000000000 */
[----:B------:R-:W-:Y:S01]  /*0850*/  FADD R19, R8, R15 ;  /* 0x0000000f08137221 */ /* 0x000fe20000000000 */
[----:B------:R-:W-:Y:S04]  /*0860*/  STG.E.128 desc[UR4][R24.64], R4 ;  /* 0x0000000418007986 */ /* 0x000fe8000c101d04 */
[----:B------:R-:W-:Y:S01]  /*0870*/  STG.E.128 desc[UR4][R24.64+0x800], R16 ;  /* 0x0008001018007986 */ /* 0x000fe2000c101d04 */
[----:B------:R-:W-:Y:S05]  /*0880*/  EXIT ;  /* 0x000000000000794d */ /* 0x000fea0003800000 */
.L_x_0:
[----:B------:R-:W-:-:S00]  /*0890*/  BRA `(.L_x_0) ;  /* 0xfffffffc00fc7947 */ /* 0x000fc0000383ffff */
[----:B------:R-:W-:-:S00]  /*08a0*/  NOP ;  /* 0x0000000000007918 */ /* 0x000fc00000000000 */
        /* <DEDUP_REMOVED lines=13> */
.L_x_1:


//--------------------- .nv.constant0.triton_poi_fused__unsafe_index_add_convolution_19 --------------------------
	.section	.nv.constant0.triton_poi_fused__unsafe_index_add_convolution_19,"a",@progbits
	.sectionflags	@""
	.align	4
.nv.constant0.triton_poi_fused__unsafe_index_add_convolution_19:
	.zero		564
